	.headerflags	@"EF_CUDA_TEXMODE_UNIFIED EF_CUDA_64BIT_ADDRESS EF_CUDA_ACCELERATORS EF_CUDA_SM90 EF_CUDA_VIRTUAL_SM(EF_CUDA_SM90)"
	.elftype	@"ET_EXEC"


//--------------------- .nv.info                  --------------------------
	.section	.nv.info,"",@"SHT_CUDA_INFO"
	.align	4


	//----- nvinfo : EIATTR_REGCOUNT
	.align		4
        /*0000*/ 	.byte	0x04, 0x2f
        /*0002*/ 	.short	(.L_1 - .L_0)
	.align		4
.L_0:
        /*0004*/ 	.word	index@(triton_poi_fused_mul_sigmoid_30)
        /*0008*/ 	.word	0x0000000f


	//----- nvinfo : EIATTR_MIN_STACK_SIZE
	.align		4
.L_1:
        /*000c*/ 	.byte	0x04, 0x12
        /*000e*/ 	.short	(.L_3 - .L_2)
	.align		4
.L_2:
        /*0010*/ 	.word	index@(triton_poi_fused_mul_sigmoid_30)
        /*0014*/ 	.word	0x00000000


	//----- nvinfo : EIATTR_FRAME_SIZE
	.align		4
.L_3:
        /*0018*/ 	.byte	0x04, 0x11
        /*001a*/ 	.short	(.L_5 - .L_4)
	.align		4
.L_4:
        /*001c*/ 	.word	index@(triton_poi_fused_mul_sigmoid_30)
        /*0020*/ 	.word	0x00000000


	//----- nvinfo : EIATTR_MIN_STACK_SIZE
	.align		4
.L_5:
        /*0024*/ 	.byte	0x04, 0x12
        /*0026*/ 	.short	(.L_7 - .L_6)
	.align		4
.L_6:
        /*0028*/ 	.word	index@(triton_poi_fused_mul_sigmoid_30)
        /*002c*/ 	.word	0x00000000
.L_7:


//--------------------- .nv.info.triton_poi_fused_mul_sigmoid_30 --------------------------
	.section	.nv.info.triton_poi_fused_mul_sigmoid_30,"",@"SHT_CUDA_INFO"
	.sectionflags	@""
	.align	4


	//----- nvinfo : EIATTR_CUDA_API_VERSION
	.align		4
        /*0000*/ 	.byte	0x04, 0x37
        /*0002*/ 	.short	(.L_9 - .L_8)
.L_8:
        /*0004*/ 	.word	0x0000007c


	//----- nvinfo : EIATTR_KPARAM_INFO
	.align		4
.L_9:
        /*0008*/ 	.byte	0x04, 0x17
        /*000a*/ 	.short	(.L_11 - .L_10)
.L_10:
        /*000c*/ 	.word	0x00000000
        /*0010*/ 	.short	0x0002
        /*0012*/ 	.short	0x0010
        /*0014*/ 	.byte	0x00, 0xf0, 0x11, 0x00


	//----- nvinfo : EIATTR_KPARAM_INFO
	.align		4
.L_11:
        /*0018*/ 	.byte	0x04, 0x17
        /*001a*/ 	.short	(.L_13 - .L_12)
.L_12:
        /*001c*/ 	.word	0x00000000
        /*0020*/ 	.short	0x0001
        /*0022*/ 	.short	0x0008
        /*0024*/ 	.byte	0x00, 0xf4, 0x21, 0x00


	//----- nvinfo : EIATTR_KPARAM_INFO
	.align		4
.L_13:
        /*0028*/ 	.byte	0x04, 0x17
        /*002a*/ 	.short	(.L_15 - .L_14)
.L_14:
        /*002c*/ 	.word	0x00000000
        /*0030*/ 	.short	0x0000
        /*0032*/ 	.short	0x0000
        /*0034*/ 	.byte	0x00, 0xf4, 0x21, 0x00


	//----- nvinfo : EIATTR_SPARSE_MMA_MASK
	.align		4
.L_15:
        /*0038*/ 	.byte	0x03, 0x50
        /*003a*/ 	.short	0x0000


	//----- nvinfo : EIATTR_MAXREG_COUNT
	.align		4
        /*003c*/ 	.byte	0x03, 0x1b
        /*003e*/ 	.short	0x00ff


	//----- nvinfo : EIATTR_EXIT_INSTR_OFFSETS
	.align		4
        /*0040*/ 	.byte	0x04, 0x1c
        /*0042*/ 	.short	(.L_17 - .L_16)


	//   ....[0]....
.L_16:
        /*0044*/ 	.word	0x00000490


	//----- nvinfo : EIATTR_REQNTID
	.align		4
.L_17:
        /*0048*/ 	.byte	0x04, 0x10
        /*004a*/ 	.short	(.L_19 - .L_18)
.L_18:
        /*004c*/ 	.word	0x00000080
        /*0050*/ 	.word	0x00000001
        /*0054*/ 	.word	0x00000001


	//----- nvinfo : EIATTR_CBANK_PARAM_SIZE
	.align		4
.L_19:
        /*0058*/ 	.byte	0x03, 0x19
        /*005a*/ 	.short	0x0014


	//----- nvinfo : EIATTR_PARAM_CBANK
	.align		4
        /*005c*/ 	.byte	0x04, 0x0a
        /*005e*/ 	.short	(.L_21 - .L_20)
	.align		4
.L_20:
        /*0060*/ 	.word	index@(.nv.constant0.triton_poi_fused_mul_sigmoid_30)
        /*0064*/ 	.short	0x0210
        /*0066*/ 	.short	0x0014


	//----- nvinfo : EIATTR_SW_WAR
	.align		4
.L_21:
        /*0068*/ 	.byte	0x04, 0x36
        /*006a*/ 	.short	(.L_23 - .L_22)
.L_22:
        /*006c*/ 	.word	0x00000008
.L_23:


//--------------------- .nv.callgraph             --------------------------
	.section	.nv.callgraph,"",@"SHT_CUDA_CALLGRAPH"
	.align	4
	.sectionentsize	8
	.align		4
        /*0000*/ 	.word	0x00000000
	.align		4
        /*0004*/ 	.word	0xffffffff
	.align		4
        /*0008*/ 	.word	0x00000000
	.align		4
        /*000c*/ 	.word	0xfffffffe
	.align		4
        /*0010*/ 	.word	0x00000000
	.align		4
        /*0014*/ 	.word	0xfffffffd
	.align		4
        /*0018*/ 	.word	0x00000000
	.align		4
        /*001c*/ 	.word	0xfffffffc


//--------------------- .text.triton_poi_fused_mul_sigmoid_30 --------------------------
	.section	.text.triton_poi_fused_mul_sigmoid_30,"ax",@progbits
	.align	128
        .global         triton_poi_fused_mul_sigmoid_30
        .type           triton_poi_fused_mul_sigmoid_30,@function
        .size           triton_poi_fused_mul_sigmoid_30,(.L_x_1 - triton_poi_fused_mul_sigmoid_30)
        .other          triton_poi_fused_mul_sigmoid_30,@"STO_CUDA_ENTRY STV_DEFAULT"
triton_poi_fused_mul_sigmoid_30:
.text.triton_poi_fused_mul_sigmoid_30:
[----:B------:R-:W-:Y:S01]  /*0000*/  LDC R1, c[0x0][0x28] ;  /* 0x00000a00ff017b82 */ /* 0x000fe20000000800 */
[----:B------:R-:W1:Y:S07]  /*0010*/  S2R R0, SR_TID.X ;  /* 0x0000000000007919 */ /* 0x000e6e0000002100 */
[----:B------:R-:W2:Y:S01]  /*0020*/  LDC.64 R2, c[0x0][0x210] ;  /* 0x00008400ff027b82 */ /* 0x000ea20000000a00 */
[----:B------:R-:W-:Y:S01]  /*0030*/  ULDC.64 UR4, c[0x0][0x208] ;  /* 0x0000820000047ab9 */ /* 0x000fe20000000a00 */
[----:B------:R-:W3:Y:S06]  /*0040*/  S2R R9, SR_CTAID.X ;  /* 0x0000000000097919 */ /* 0x000eec0000002500 */
[----:B------:R-:W4:Y:S01]  /*0050*/  LDC.64 R6, c[0x0][0x218] ;  /* 0x00008600ff067b82 */ /* 0x000f220000000a00 */
[----:B-1----:R-:W-:-:S04]  /*0060*/  SHF.L.U32 R0, R0, 0x1, RZ ;  /* 0x0000000100007819 */ /* 0x002fc800000006ff */
[----:B------:R-:W-:-:S04]  /*0070*/  LOP3.LUT R0, R0, 0xfe, RZ, 0xc0, !PT ;  /* 0x000000fe00007812 */ /* 0x000fc800078ec0ff */
[----:B---3--:R-:W-:-:S05]  /*0080*/  LEA R9, R9, R0, 0x8 ;  /* 0x0000000009097211 */ /* 0x008fca00078e40ff */
[----:B------:R-:W-:-:S04]  /*0090*/  IMAD.HI R0, R9, 0x2aaaaaab, RZ ;  /* 0x2aaaaaab09007827 */ /* 0x000fc800078e02ff */
[----:B--2---:R-:W-:Y:S01]  /*00a0*/  IMAD.WIDE R2, R9, 0x4, R2 ;  /* 0x0000000409027825 */ /* 0x004fe200078e0202 */
[----:B------:R-:W-:-:S04]  /*00b0*/  SHF.R.U32.HI R11, RZ, 0x1f, R0 ;  /* 0x0000001fff0b7819 */ /* 0x000fc80000011600 */
[CC--:B------:R-:W-:Y:S01]  /*00c0*/  LEA.HI R8, R0.reuse, R11.reuse, RZ, 0x19 ;  /* 0x0000000b00087211 */ /* 0x0c0fe200078fc8ff */
[----:B------:R-:W2:Y:S01]  /*00d0*/  LDG.E.64 R4, desc[UR4][R2.64] ;  /* 0x0000000402047981 */ /* 0x000ea2000c1e1b00 */
[----:B------:R-:W-:-:S03]  /*00e0*/  LEA.HI.SX32 R11, R0, R11, 0x15 ;  /* 0x0000000b000b7211 */ /* 0x000fc600078faaff */
[----:B------:R-:W-:-:S04]  /*00f0*/  IMAD R8, R8, -0x300, R9 ;  /* 0xfffffd0008087824 */ /* 0x000fc800078e0209 */
[----:B------:R-:W-:-:S04]  /*0100*/  IMAD R11, R11, 0x300, R8 ;  /* 0x000003000b0b7824 */ /* 0x000fc800078e0208 */
[----:B----4-:R-:W-:-:S06]  /*0110*/  IMAD.WIDE R6, R11, 0x4, R6 ;  /* 0x000000040b067825 */ /* 0x010fcc00078e0206 */
[----:B------:R-:W3:Y:S01]  /*0120*/  LDG.E.EL.64 R6, desc[UR4][R6.64] ;  /* 0x0000000406067981 */ /* 0x000ee2000c2e1b00 */
[----:B--2---:R-:W-:-:S04]  /*0130*/  FADD R0, RZ, -R4 ;  /* 0x80000004ff007221 */ /* 0x004fc80000000000 */
[----:B------:R-:W-:Y:S01]  /*0140*/  FMUL R8, R0, 1.4426950216293334961 ;  /* 0x3fb8aa3b00087820 */ /* 0x000fe20000400000 */
[----:B------:R-:W-:-:S04]  /*0150*/  FADD R0, RZ, -R5 ;  /* 0x80000005ff007221 */ /* 0x000fc80000000000 */
[----:B------:R-:W-:Y:S01]  /*0160*/  FMUL R9, R0, 1.4426950216293334961 ;  /* 0x3fb8aa3b00097820 */ /* 0x000fe20000400000 */
[----:B------:R-:W-:-:S04]  /*0170*/  FSETP.GEU.AND P0, PT, R8, -126, PT ;  /* 0xc2fc00000800780b */ /* 0x000fc80003f0e000 */
[----:B------:R-:W-:Y:S01]  /*0180*/  FSETP.GEU.AND P3, PT, R9, -126, PT ;  /* 0xc2fc00000900780b */ /* 0x000fe20003f6e000 */
[----:B---3--:R-:W-:Y:S01]  /*0190*/  FADD R0, RZ, -R6 ;  /* 0x80000006ff007221 */ /* 0x008fe20000000000 */
[----:B------:R-:W-:-:S03]  /*01a0*/  FADD R10, RZ, -R7 ;  /* 0x80000007ff0a7221 */ /* 0x000fc60000000000 */
[----:B------:R-:W-:Y:S01]  /*01b0*/  FMUL R11, R0, 1.4426950216293334961 ;  /* 0x3fb8aa3b000b7820 */ /* 0x000fe20000400000 */
[----:B------:R-:W-:-:S03]  /*01c0*/  FMUL R10, R10, 1.4426950216293334961 ;  /* 0x3fb8aa3b0a0a7820 */ /* 0x000fc60000400000 */
[----:B------:R-:W-:Y:S01]  /*01d0*/  @!P0 FMUL R8, R8, 0.5 ;  /* 0x3f00000008088820 */ /* 0x000fe20000400000 */
[----:B------:R-:W-:-:S03]  /*01e0*/  FSETP.GEU.AND P1, PT, R11, -126, PT ;  /* 0xc2fc00000b00780b */ /* 0x000fc60003f2e000 */
[----:B------:R-:W-:Y:S01]  /*01f0*/  @!P3 FMUL R9, R9, 0.5 ;  /* 0x3f0000000909b820 */ /* 0x000fe20000400000 */
[----:B------:R-:W-:Y:S01]  /*0200*/  FSETP.GEU.AND P2, PT, R10, -126, PT ;  /* 0xc2fc00000a00780b */ /* 0x000fe20003f4e000 */
[----:B------:R-:W1:Y:S08]  /*0210*/  MUFU.EX2 R0, R8 ;  /* 0x0000000800007308 */ /* 0x000e700000000800 */
[----:B------:R-:W2:Y:S01]  /*0220*/  MUFU.EX2 R6, R9 ;  /* 0x0000000900067308 */ /* 0x000ea20000000800 */
[----:B------:R-:W-:-:S03]  /*0230*/  @!P1 FMUL R11, R11, 0.5 ;  /* 0x3f0000000b0b9820 */ /* 0x000fc60000400000 */
[----:B------:R-:W-:Y:S01]  /*0240*/  @!P2 FMUL R10, R10, 0.5 ;  /* 0x3f0000000a0aa820 */ /* 0x000fe20000400000 */
[----:B-1----:R-:W-:-:S03]  /*0250*/  @!P0 FMUL R0, R0, R0 ;  /* 0x0000000000008220 */ /* 0x002fc60000400000 */
[----:B------:R1:W3:Y:S01]  /*0260*/  MUFU.EX2 R7, R11 ;  /* 0x0000000b00077308 */ /* 0x0002e20000000800 */
[----:B------:R-:W-:Y:S01]  /*0270*/  FADD R0, R0, 1 ;  /* 0x3f80000000007421 */ /* 0x000fe20000000000 */
[----:B--2---:R-:W-:-:S06]  /*0280*/  @!P3 FMUL R6, R6, R6 ;  /* 0x000000060606b220 */ /* 0x004fcc0000400000 */
[----:B------:R-:W2:Y:S01]  /*0290*/  MUFU.EX2 R12, R10 ;  /* 0x0000000a000c7308 */ /* 0x000ea20000000800 */
[----:B------:R-:W-:Y:S01]  /*02a0*/  FSETP.GT.AND P0, PT, R0, 8.50705917302346158658e+37, PT ;  /* 0x7e8000000000780b */ /* 0x000fe20003f04000 */
[----:B-1----:R-:W-:Y:S01]  /*02b0*/  HFMA2.MMA R11, -RZ, RZ, 1.625, 0 ;  /* 0x3e800000ff0b7435 */ /* 0x002fe200000001ff */
[----:B------:R-:W-:Y:S01]  /*02c0*/  FADD R6, R6, 1 ;  /* 0x3f80000006067421 */ /* 0x000fe20000000000 */
[----:B---3--:R-:W-:-:S04]  /*02d0*/  @!P1 FMUL R7, R7, R7 ;  /* 0x0000000707079220 */ /* 0x008fc80000400000 */
[----:B------:R-:W-:Y:S01]  /*02e0*/  FSETP.GT.AND P1, PT, R6, 8.50705917302346158658e+37, PT ;  /* 0x7e8000000600780b */ /* 0x000fe20003f24000 */
[----:B------:R-:W-:-:S03]  /*02f0*/  FADD R8, R7, 1 ;  /* 0x3f80000007087421 */ /* 0x000fc60000000000 */
[C---:B------:R-:W-:Y:S02]  /*0300*/  FSEL R7, R11.reuse, 1, P0 ;  /* 0x3f8000000b077808 */ /* 0x040fe40000000000 */
[----:B------:R-:W-:Y:S01]  /*0310*/  @P0 FMUL R0, R0, 0.25 ;  /* 0x3e80000000000820 */ /* 0x000fe20000400000 */
[----:B--2---:R-:W-:Y:S01]  /*0320*/  @!P2 FMUL R12, R12, R12 ;  /* 0x0000000c0c0ca220 */ /* 0x004fe20000400000 */
[----:B------:R-:W-:Y:S02]  /*0330*/  FSETP.GT.AND P2, PT, R8, 8.50705917302346158658e+37, PT ;  /* 0x7e8000000800780b */ /* 0x000fe40003f44000 */
[----:B------:R-:W-:Y:S01]  /*0340*/  FSEL R9, R11, 1, P1 ;  /* 0x3f8000000b097808 */ /* 0x000fe20000800000 */
[----:B------:R-:W-:Y:S01]  /*0350*/  FADD R12, R12, 1 ;  /* 0x3f8000000c0c7421 */ /* 0x000fe20000000000 */
[----:B------:R-:W1:Y:S01]  /*0360*/  MUFU.RCP R0, R0 ;  /* 0x0000000000007308 */ /* 0x000e620000001000 */
[----:B------:R-:W-:-:S03]  /*0370*/  @P1 FMUL R6, R6, 0.25 ;  /* 0x3e80000006061820 */ /* 0x000fc60000400000 */
[----:B------:R-:W-:-:S04]  /*0380*/  FSETP.GT.AND P3, PT, R12, 8.50705917302346158658e+37, PT ;  /* 0x7e8000000c00780b */ /* 0x000fc80003f64000 */
[----:B------:R-:W2:Y:S01]  /*0390*/  MUFU.RCP R6, R6 ;  /* 0x0000000600067308 */ /* 0x000ea20000001000 */
[----:B------:R-:W-:Y:S01]  /*03a0*/  @P2 FMUL R8, R8, 0.25 ;  /* 0x3e80000008082820 */ /* 0x000fe20000400000 */
[----:B-1----:R-:W-:-:S06]  /*03b0*/  FMUL R7, R0, R7 ;  /* 0x0000000700077220 */ /* 0x002fcc0000400000 */
[----:B------:R-:W1:Y:S01]  /*03c0*/  MUFU.RCP R8, R8 ;  /* 0x0000000800087308 */ /* 0x000e620000001000 */
[----:B------:R-:W-:Y:S01]  /*03d0*/  @P3 FMUL R12, R12, 0.25 ;  /* 0x3e8000000c0c3820 */ /* 0x000fe20000400000 */
[----:B------:R-:W-:Y:S01]  /*03e0*/  FMUL R7, R4, R7 ;  /* 0x0000000704077220 */ /* 0x000fe20000400000 */
[----:B--2---:R-:W-:-:S05]  /*03f0*/  FMUL R0, R6, R9 ;  /* 0x0000000906007220 */ /* 0x004fca0000400000 */
[----:B------:R-:W2:Y:S01]  /*0400*/  MUFU.RCP R12, R12 ;  /* 0x0000000c000c7308 */ /* 0x000ea20000001000 */
[C---:B------:R-:W-:Y:S02]  /*0410*/  FSEL R9, R11.reuse, 1, P2 ;  /* 0x3f8000000b097808 */ /* 0x040fe40001000000 */
[----:B------:R-:W-:Y:S01]  /*0420*/  FSEL R11, R11, 1, P3 ;  /* 0x3f8000000b0b7808 */ /* 0x000fe20001800000 */
[----:B------:R-:W-:Y:S02]  /*0430*/  FMUL R0, R5, R0 ;  /* 0x0000000005007220 */ /* 0x000fe40000400000 */
[----:B-1----:R-:W-:-:S04]  /*0440*/  FMUL R8, R8, R9 ;  /* 0x0000000908087220 */ /* 0x002fc80000400000 */
[----:B------:R-:W-:Y:S01]  /*0450*/  FMUL R8, R7, R8 ;  /* 0x0000000807087220 */ /* 0x000fe20000400000 */
[----:B--2---:R-:W-:-:S04]  /*0460*/  FMUL R11, R12, R11 ;  /* 0x0000000b0c0b7220 */ /* 0x004fc80000400000 */
[----:B------:R-:W-:-:S05]  /*0470*/  FMUL R9, R0, R11 ;  /* 0x0000000b00097220 */ /* 0x000fca0000400000 */
[----:B------:R-:W-:Y:S01]  /*0480*/  STG.E.64 desc[UR4][R2.64], R8 ;  /* 0x0000000802007986 */ /* 0x000fe2000c101b04 */
[----:B------:R-:W-:Y:S05]  /*0490*/  EXIT ;  /* 0x000000000000794d */ /* 0x000fea0003800000 */
.L_x_0:
[----:B------:R-:W-:-:S00]  /*04a0*/  BRA `(.L_x_0) ;  /* 0xfffffffc00fc7947 */ /* 0x000fc0000383ffff */
[----:B------:R-:W-:-:S00]  /*04b0*/  NOP ;  /* 0x0000000000007918 */ /* 0x000fc00000000000 */
        /* <DEDUP_REMOVED lines=12> */
.L_x_1:


//--------------------- .nv.constant0.triton_poi_fused_mul_sigmoid_30 --------------------------
	.section	.nv.constant0.triton_poi_fused_mul_sigmoid_30,"a",@progbits
	.sectionflags	@""
	.align	4
.nv.constant0.triton_poi_fused_mul_sigmoid_30:
	.zero		548
